//
// Generated by NVIDIA NVVM Compiler
//
// Compiler Build ID: CL-36424714
// Cuda compilation tools, release 13.0, V13.0.88
// Based on NVVM 20.0.0
//

.version 9.0
.target sm_100
.address_size 64

	// .globl	_Z23reduction_kernel_phase1PfS_i
// _ZZ23reduction_kernel_phase1PfS_iE12partial_sums has been demoted

.visible .entry _Z23reduction_kernel_phase1PfS_i(
	.param .u64 .ptr .align 1 _Z23reduction_kernel_phase1PfS_i_param_0,
	.param .u64 .ptr .align 1 _Z23reduction_kernel_phase1PfS_i_param_1,
	.param .u32 _Z23reduction_kernel_phase1PfS_i_param_2
)
{
	.reg .pred 	%p<7>;
	.reg .b32 	%r<19>;
	.reg .b32 	%f<13>;
	.reg .b64 	%rd<9>;
	// demoted variable
	.shared .align 4 .b8 _ZZ23reduction_kernel_phase1PfS_iE12partial_sums[1024];
	ld.param.u64 	%rd2, [_Z23reduction_kernel_phase1PfS_i_param_0];
	ld.param.u64 	%rd3, [_Z23reduction_kernel_phase1PfS_i_param_1];
	ld.param.u32 	%r11, [_Z23reduction_kernel_phase1PfS_i_param_2];
	mov.u32 	%r1, %tid.x;
	mov.u32 	%r2, %ctaid.x;
	mov.u32 	%r18, %ntid.x;
	mad.lo.s32 	%r17, %r2, %r18, %r1;
	setp.ge.s32 	%p1, %r17, %r11;
	mov.f32 	%f12, 0f00000000;
	@%p1 bra 	$L__BB0_3;
	mov.u32 	%r12, %nctaid.x;
	mul.lo.s32 	%r5, %r12, %r18;
	cvta.to.global.u64 	%rd1, %rd2;
	mov.f32 	%f12, 0f00000000;
$L__BB0_2:
	mul.wide.s32 	%rd4, %r17, 4;
	add.s64 	%rd5, %rd1, %rd4;
	ld.global.f32 	%f6, [%rd5];
	add.f32 	%f12, %f12, %f6;
	add.s32 	%r17, %r17, %r5;
	setp.lt.s32 	%p2, %r17, %r11;
	@%p2 bra 	$L__BB0_2;
$L__BB0_3:
	shl.b32 	%r13, %r1, 2;
	mov.u32 	%r14, _ZZ23reduction_kernel_phase1PfS_iE12partial_sums;
	add.s32 	%r8, %r14, %r13;
	st.shared.f32 	[%r8], %f12;
	bar.sync 	0;
	setp.lt.u32 	%p3, %r18, 2;
	@%p3 bra 	$L__BB0_7;
$L__BB0_4:
	shr.u32 	%r10, %r18, 1;
	setp.ge.u32 	%p4, %r1, %r10;
	@%p4 bra 	$L__BB0_6;
	shl.b32 	%r15, %r10, 2;
	add.s32 	%r16, %r8, %r15;
	ld.shared.f32 	%f7, [%r16];
	ld.shared.f32 	%f8, [%r8];
	add.f32 	%f9, %f7, %f8;
	st.shared.f32 	[%r8], %f9;
$L__BB0_6:
	bar.sync 	0;
	setp.gt.u32 	%p5, %r18, 3;
	mov.u32 	%r18, %r10;
	@%p5 bra 	$L__BB0_4;
$L__BB0_7:
	setp.ne.s32 	%p6, %r1, 0;
	@%p6 bra 	$L__BB0_9;
	ld.shared.f32 	%f10, [_ZZ23reduction_kernel_phase1PfS_iE12partial_sums];
	cvta.to.global.u64 	%rd6, %rd3;
	mul.wide.u32 	%rd7, %r2, 4;
	add.s64 	%rd8, %rd6, %rd7;
	st.global.f32 	[%rd8], %f10;
$L__BB0_9:
	ret;

}


// ===== COMPILED SASS (sm_100) =====

	.target	sm_100

	.elftype	@"ET_EXEC"


//--------------------- .note.nv.tkinfo           --------------------------
	.section	.note.nv.tkinfo,"",@"SHT_NOTE"
	.sectionflags	@"SHF_NOTE_NV_TKINFO"
	.tkinfo
        /*0018*/ 	.word	0x00000002
        /*0030*/ 	.string	""
        /*0030*/ 	.string	"ptxas"
        /*0030*/ 	.string	"Cuda compilation tools, release 13.0, V13.0.88"
        /*0030*/ 	.string	"Build cuda_13.0.r13.0/compiler.36424714_0"
        /*0030*/ 	.string	"-arch sm_100 -m 64 "



//--------------------- .note.nv.cuinfo           --------------------------
	.section	.note.nv.cuinfo,"",@"SHT_NOTE"
	.sectionflags	@"SHF_NOTE_NV_CUINFO"
        /*0018*/ 	.short	0x0002
        /*001a*/ 	.short	0x0064
        /*001c*/ 	.short	0x0082
	.zero		2


//--------------------- .nv.info                  --------------------------
	.section	.nv.info,"",@"SHT_CUDA_INFO"
	.align	4


	//----- nvinfo : EIATTR_REGCOUNT
	.align		4
        /*0000*/ 	.byte	0x04, 0x2f
        /*0002*/ 	.short	(.L_1 - .L_0)
	.align		4
.L_0:
        /*0004*/ 	.word	index@(_Z23reduction_kernel_phase1PfS_i)
        /*0008*/ 	.word	0x0000000e


	//----- nvinfo : EIATTR_FRAME_SIZE
	.align		4
.L_1:
        /*000c*/ 	.byte	0x04, 0x11
        /*000e*/ 	.short	(.L_3 - .L_2)
	.align		4
.L_2:
        /*0010*/ 	.word	index@(_Z23reduction_kernel_phase1PfS_i)
        /*0014*/ 	.word	0x00000000


	//----- nvinfo : EIATTR_MIN_STACK_SIZE
	.align		4
.L_3:
        /*0018*/ 	.byte	0x04, 0x12
        /*001a*/ 	.short	(.L_5 - .L_4)
	.align		4
.L_4:
        /*001c*/ 	.word	index@(_Z23reduction_kernel_phase1PfS_i)
        /*0020*/ 	.word	0x00000000
.L_5:


//--------------------- .nv.compat                --------------------------
	.section	.nv.compat,"",@"SHT_CUDA_COMPAT_INFO"
	.align	4
        /*0000*/ 	.byte	0x02, 0x09, 0x00, 0x00, 0x02, 0x02, 0x01, 0x00, 0x02, 0x05, 0x05, 0x00, 0x03, 0x07, 0x01, 0x01
        /*0010*/ 	.byte	0x02, 0x03, 0x00, 0x00, 0x02, 0x06, 0x01, 0x00, 0x04, 0x0b, 0x08, 0x00, 0x09, 0x00, 0x00, 0x00
        /*0020*/ 	.byte	0x00, 0x00, 0x00, 0x00


//--------------------- .nv.info._Z23reduction_kernel_phase1PfS_i --------------------------
	.section	.nv.info._Z23reduction_kernel_phase1PfS_i,"",@"SHT_CUDA_INFO"
	.sectionflags	@""
	.align	4


	//----- nvinfo : EIATTR_CUDA_API_VERSION
	.align		4
        /*0000*/ 	.byte	0x04, 0x37
        /*0002*/ 	.short	(.L_7 - .L_6)
.L_6:
        /*0004*/ 	.word	0x00000082


	//----- nvinfo : EIATTR_KPARAM_INFO
	.align		4
.L_7:
        /*0008*/ 	.byte	0x04, 0x17
        /*000a*/ 	.short	(.L_9 - .L_8)
.L_8:
        /*000c*/ 	.word	0x00000000
        /*0010*/ 	.short	0x0002
        /*0012*/ 	.short	0x0010
        /*0014*/ 	.byte	0x00, 0xf0, 0x11, 0x00


	//----- nvinfo : EIATTR_KPARAM_INFO
	.align		4
.L_9:
        /*0018*/ 	.byte	0x04, 0x17
        /*001a*/ 	.short	(.L_11 - .L_10)
.L_10:
        /*001c*/ 	.word	0x00000000
        /*0020*/ 	.short	0x0001
        /*0022*/ 	.short	0x0008
        /*0024*/ 	.byte	0x00, 0xf5, 0x21, 0x00


	//----- nvinfo : EIATTR_KPARAM_INFO
	.align		4
.L_11:
        /*0028*/ 	.byte	0x04, 0x17
        /*002a*/ 	.short	(.L_13 - .L_12)
.L_12:
        /*002c*/ 	.word	0x00000000
        /*0030*/ 	.short	0x0000
        /*0032*/ 	.short	0x0000
        /*0034*/ 	.byte	0x00, 0xf5, 0x21, 0x00


	//----- nvinfo : EIATTR_SPARSE_MMA_MASK
	.align		4
.L_13:
        /*0038*/ 	.byte	0x03, 0x50
        /*003a*/ 	.short	0x0000


	//----- nvinfo : EIATTR_MAXREG_COUNT
	.align		4
        /*003c*/ 	.byte	0x03, 0x1b
        /*003e*/ 	.short	0x00ff


	//----- nvinfo : EIATTR_NUM_BARRIERS
	.align		4
        /*0040*/ 	.byte	0x02, 0x4c
        /*0042*/ 	.byte	0x01
	.zero		1


	//----- nvinfo : EIATTR_MERCURY_ISA_VERSION
	.align		4
        /*0044*/ 	.byte	0x03, 0x5f
        /*0046*/ 	.short	0x0101


	//----- nvinfo : EIATTR_VRC_CTA_INIT_COUNT
	.align		4
        /*0048*/ 	.byte	0x02, 0x4a
	.zero		1
	.zero		1


	//----- nvinfo : EIATTR_EXIT_INSTR_OFFSETS
	.align		4
        /*004c*/ 	.byte	0x04, 0x1c
        /*004e*/ 	.short	(.L_15 - .L_14)


	//   ....[0]....
.L_14:
        /*0050*/ 	.word	0x000002b0


	//   ....[1]....
        /*0054*/ 	.word	0x00000330


	//----- nvinfo : EIATTR_CRS_STACK_SIZE
	.align		4
.L_15:
        /*0058*/ 	.byte	0x04, 0x1e
        /*005a*/ 	.short	(.L_17 - .L_16)
.L_16:
        /*005c*/ 	.word	0x00000000


	//----- nvinfo : EIATTR_CBANK_PARAM_SIZE
	.align		4
.L_17:
        /*0060*/ 	.byte	0x03, 0x19
        /*0062*/ 	.short	0x0014


	//----- nvinfo : EIATTR_PARAM_CBANK
	.align		4
        /*0064*/ 	.byte	0x04, 0x0a
        /*0066*/ 	.short	(.L_19 - .L_18)
	.align		4
.L_18:
        /*0068*/ 	.word	index@(.nv.constant0._Z23reduction_kernel_phase1PfS_i)
        /*006c*/ 	.short	0x0380
        /*006e*/ 	.short	0x0014


	//----- nvinfo : EIATTR_SW_WAR
	.align		4
.L_19:
        /*0070*/ 	.byte	0x04, 0x36
        /*0072*/ 	.short	(.L_21 - .L_20)
.L_20:
        /*0074*/ 	.word	0x00000008
.L_21:


//--------------------- .nv.callgraph             --------------------------
	.section	.nv.callgraph,"",@"SHT_CUDA_CALLGRAPH"
	.align	4
	.sectionentsize	8
	.align		4
        /*0000*/ 	.word	0x00000000
	.align		4
        /*0004*/ 	.word	0xffffffff
	.align		4
        /*0008*/ 	.word	0x00000000
	.align		4
        /*000c*/ 	.word	0xfffffffe
	.align		4
        /*0010*/ 	.word	0x00000000
	.align		4
        /*0014*/ 	.word	0xfffffffd
	.align		4
        /*0018*/ 	.word	0x00000000
	.align		4
        /*001c*/ 	.word	0xfffffffc


//--------------------- .text._Z23reduction_kernel_phase1PfS_i --------------------------
	.section	.text._Z23reduction_kernel_phase1PfS_i,"ax",@progbits
	.align	128
        .global         _Z23reduction_kernel_phase1PfS_i
        .type           _Z23reduction_kernel_phase1PfS_i,@function
        .size           _Z23reduction_kernel_phase1PfS_i,(.L_x_6 - _Z23reduction_kernel_phase1PfS_i)
        .other          _Z23reduction_kernel_phase1PfS_i,@"STO_CUDA_ENTRY STV_DEFAULT"
_Z23reduction_kernel_phase1PfS_i:
.text._Z23reduction_kernel_phase1PfS_i:
[----:B------:R-:W-:Y:S01]  /*0000*/  LDC R1, c[0x0][0x37c] ;  /* 0x0000df00ff017b82 */ /* 0x000fe20000000800 */
[----:B------:R-:W0:Y:S01]  /*0010*/  S2R R8, SR_TID.X ;  /* 0x0000000000087919 */ /* 0x000e220000002100 */
[----:B------:R-:W1:Y:S01]  /*0020*/  LDCU UR4, c[0x0][0x360] ;  /* 0x00006c00ff0477ac */ /* 0x000e620008000800 */
[----:B------:R-:W-:Y:S01]  /*0030*/  BSSY.RECONVERGENT B0, `(.L_x_0) ;  /* 0x0000013000007945 */ /* 0x000fe20003800200 */
[----:B------:R-:W-:Y:S01]  /*0040*/  IMAD.MOV.U32 R7, RZ, RZ, RZ ;  /* 0x000000ffff077224 */ /* 0x000fe200078e00ff */
[----:B------:R-:W0:Y:S01]  /*0050*/  S2R R9, SR_CTAID.X ;  /* 0x0000000000097919 */ /* 0x000e220000002500 */
[----:B------:R-:W2:Y:S01]  /*0060*/  LDCU UR5, c[0x0][0x390] ;  /* 0x00007200ff0577ac */ /* 0x000ea20008000800 */
[----:B------:R-:W3:Y:S01]  /*0070*/  LDCU.64 UR6, c[0x0][0x358] ;  /* 0x00006b00ff0677ac */ /* 0x000ee20008000a00 */
[----:B-1----:R-:W-:Y:S02]  /*0080*/  IMAD.U32 R6, RZ, RZ, UR4 ;  /* 0x00000004ff067e24 */ /* 0x002fe4000f8e00ff */
[----:B0-----:R-:W-:-:S05]  /*0090*/  IMAD R0, R9, UR4, R8 ;  /* 0x0000000409007c24 */ /* 0x001fca000f8e0208 */
[----:B--2---:R-:W-:-:S13]  /*00a0*/  ISETP.GE.AND P0, PT, R0, UR5, PT ;  /* 0x0000000500007c0c */ /* 0x004fda000bf06270 */
[----:B---3--:R-:W-:Y:S05]  /*00b0*/  @P0 BRA `(.L_x_1) ;  /* 0x0000000000280947 */ /* 0x008fea0003800000 */
[----:B------:R-:W0:Y:S01]  /*00c0*/  LDC.64 R4, c[0x0][0x380] ;  /* 0x0000e000ff047b82 */ /* 0x000e220000000a00 */
[----:B------:R-:W1:Y:S01]  /*00d0*/  LDCU UR4, c[0x0][0x370] ;  /* 0x00006e00ff0477ac */ /* 0x000e620008000800 */
[----:B------:R-:W-:Y:S02]  /*00e0*/  HFMA2 R7, -RZ, RZ, 0, 0 ;  /* 0x00000000ff077431 */ /* 0x000fe400000001ff */
[----:B-1----:R-:W-:-:S07]  /*00f0*/  IMAD R11, R6, UR4, RZ ;  /* 0x00000004060b7c24 */ /* 0x002fce000f8e02ff */
.L_x_2:
[----:B0-----:R-:W-:-:S06]  /*0100*/  IMAD.WIDE R2, R0, 0x4, R4 ;  /* 0x0000000400027825 */ /* 0x001fcc00078e0204 */
[----:B------:R-:W2:Y:S01]  /*0110*/  LDG.E R2, desc[UR6][R2.64] ;  /* 0x0000000602027981 */ /* 0x000ea2000c1e1900 */
[----:B------:R-:W-:-:S05]  /*0120*/  IMAD.IADD R0, R11, 0x1, R0 ;  /* 0x000000010b007824 */ /* 0x000fca00078e0200 */
[----:B------:R-:W-:Y:S01]  /*0130*/  ISETP.GE.AND P0, PT, R0, UR5, PT ;  /* 0x0000000500007c0c */ /* 0x000fe2000bf06270 */
[----:B--2---:R-:W-:-:S12]  /*0140*/  FADD R7, R2, R7 ;  /* 0x0000000702077221 */ /* 0x004fd80000000000 */
[----:B------:R-:W-:Y:S05]  /*0150*/  @!P0 BRA `(.L_x_2) ;  /* 0xfffffffc00e88947 */ /* 0x000fea000383ffff */
.L_x_1:
[----:B------:R-:W-:Y:S05]  /*0160*/  BSYNC.RECONVERGENT B0 ;  /* 0x0000000000007941 */ /* 0x000fea0003800200 */
.L_x_0:
[----:B------:R-:W0:Y:S01]  /*0170*/  S2UR UR5, SR_CgaCtaId ;  /* 0x00000000000579c3 */ /* 0x000e220000008800 */
[----:B------:R-:W-:Y:S01]  /*0180*/  UMOV UR4, 0x400 ;  /* 0x0000040000047882 */ /* 0x000fe20000000000 */
[----:B------:R-:W-:Y:S02]  /*0190*/  ISETP.GE.U32.AND P1, PT, R6, 0x2, PT ;  /* 0x000000020600780c */ /* 0x000fe40003f26070 */
[----:B------:R-:W-:Y:S01]  /*01a0*/  ISETP.NE.AND P0, PT, R8, RZ, PT ;  /* 0x000000ff0800720c */ /* 0x000fe20003f05270 */
[----:B0-----:R-:W-:-:S06]  /*01b0*/  ULEA UR4, UR5, UR4, 0x18 ;  /* 0x0000000405047291 */ /* 0x001fcc000f8ec0ff */
[----:B------:R-:W-:-:S05]  /*01c0*/  LEA R0, R8, UR4, 0x2 ;  /* 0x0000000408007c11 */ /* 0x000fca000f8e10ff */
[----:B------:R0:W-:Y:S01]  /*01d0*/  STS [R0], R7 ;  /* 0x0000000700007388 */ /* 0x0001e20000000800 */
[----:B------:R-:W-:Y:S06]  /*01e0*/  BAR.SYNC.DEFER_BLOCKING 0x0 ;  /* 0x0000000000007b1d */ /* 0x000fec0000010000 */
[----:B------:R-:W-:Y:S05]  /*01f0*/  @!P1 BRA `(.L_x_3) ;  /* 0x00000000002c9947 */ /* 0x000fea0003800000 */
.L_x_4:
[----:B------:R-:W-:-:S04]  /*0200*/  SHF.R.U32.HI R5, RZ, 0x1, R6 ;  /* 0x00000001ff057819 */ /* 0x000fc80000011606 */
[----:B------:R-:W-:-:S13]  /*0210*/  ISETP.GE.U32.AND P1, PT, R8, R5, PT ;  /* 0x000000050800720c */ /* 0x000fda0003f26070 */
[----:B------:R-:W-:Y:S01]  /*0220*/  @!P1 LEA R2, R5, R0, 0x2 ;  /* 0x0000000005029211 */ /* 0x000fe200078e10ff */
[----:B------:R-:W-:Y:S05]  /*0230*/  @!P1 LDS R3, [R0] ;  /* 0x0000000000039984 */ /* 0x000fea0000000800 */
[----:B------:R-:W1:Y:S02]  /*0240*/  @!P1 LDS R2, [R2] ;  /* 0x0000000002029984 */ /* 0x000e640000000800 */
[----:B-1----:R-:W-:-:S05]  /*0250*/  @!P1 FADD R3, R2, R3 ;  /* 0x0000000302039221 */ /* 0x002fca0000000000 */
[----:B------:R1:W-:Y:S01]  /*0260*/  @!P1 STS [R0], R3 ;  /* 0x0000000300009388 */ /* 0x0003e20000000800 */
[----:B------:R-:W-:Y:S01]  /*0270*/  BAR.SYNC.DEFER_BLOCKING 0x0 ;  /* 0x0000000000007b1d */ /* 0x000fe20000010000 */
[----:B------:R-:W-:Y:S01]  /*0280*/  ISETP.GT.U32.AND P1, PT, R6, 0x3, PT ;  /* 0x000000030600780c */ /* 0x000fe20003f24070 */
[----:B------:R-:W-:-:S12]  /*0290*/  IMAD.MOV.U32 R6, RZ, RZ, R5 ;  /* 0x000000ffff067224 */ /* 0x000fd800078e0005 */
[----:B-1----:R-:W-:Y:S05]  /*02a0*/  @P1 BRA `(.L_x_4) ;  /* 0xfffffffc00d41947 */ /* 0x002fea000383ffff */
.L_x_3:
[----:B------:R-:W-:Y:S05]  /*02b0*/  @P0 EXIT ;  /* 0x000000000000094d */ /* 0x000fea0003800000 */
[----:B------:R-:W1:Y:S01]  /*02c0*/  S2UR UR5, SR_CgaCtaId ;  /* 0x00000000000579c3 */ /* 0x000e620000008800 */
[----:B------:R-:W-:-:S07]  /*02d0*/  UMOV UR4, 0x400 ;  /* 0x0000040000047882 */ /* 0x000fce0000000000 */
[----:B------:R-:W2:Y:S01]  /*02e0*/  LDC.64 R2, c[0x0][0x388] ;  /* 0x0000e200ff027b82 */ /* 0x000ea20000000a00 */
[----:B-1----:R-:W-:Y:S01]  /*02f0*/  ULEA UR4, UR5, UR4, 0x18 ;  /* 0x0000000405047291 */ /* 0x002fe2000f8ec0ff */
[----:B--2---:R-:W-:-:S08]  /*0300*/  IMAD.WIDE.U32 R2, R9, 0x4, R2 ;  /* 0x0000000409027825 */ /* 0x004fd000078e0002 */
[----:B------:R-:W1:Y:S04]  /*0310*/  LDS R5, [UR4] ;  /* 0x00000004ff057984 */ /* 0x000e680008000800 */
[----:B-1----:R-:W-:Y:S01]  /*0320*/  STG.E desc[UR6][R2.64], R5 ;  /* 0x0000000502007986 */ /* 0x002fe2000c101906 */
[----:B------:R-:W-:Y:S05]  /*0330*/  EXIT ;  /* 0x000000000000794d */ /* 0x000fea0003800000 */
.L_x_5:
[----:B------:R-:W-:-:S00]  /*0340*/  BRA `(.L_x_5) ;  /* 0xfffffffc00fc7947 */ /* 0x000fc0000383ffff */
[----:B------:R-:W-:-:S00]  /*0350*/  NOP ;  /* 0x0000000000007918 */ /* 0x000fc00000000000 */
        /* <DEDUP_REMOVED lines=10> */
.L_x_6:


//--------------------- .nv.shared._Z23reduction_kernel_phase1PfS_i --------------------------
	.section	.nv.shared._Z23reduction_kernel_phase1PfS_i,"aw",@nobits
	.sectionflags	@""
	.align	4
.nv.shared._Z23reduction_kernel_phase1PfS_i:
	.zero		2048


//--------------------- .nv.shared.reserved.0     --------------------------
	.section	.nv.shared.reserved.0,"aw",@nobits
	.weak		__nv_reservedSMEM_offset_0_alias
	.size		__nv_reservedSMEM_offset_0_alias, 0, 64
	.other		__nv_reservedSMEM_offset_0_alias,@"STO_CUDA_RESERVED_SHARED STV_DEFAULT"
__nv_reservedSMEM_offset_0_alias:
	.zero		0
	.zero		64


//--------------------- .nv.constant0._Z23reduction_kernel_phase1PfS_i --------------------------
	.section	.nv.constant0._Z23reduction_kernel_phase1PfS_i,"a",@progbits
	.sectionflags	@""
	.align	4
.nv.constant0._Z23reduction_kernel_phase1PfS_i:
	.zero		916


//--------------------- SYMBOLS --------------------------

	.type		.nv.reservedSmem.offset0,@object
	.size		.nv.reservedSmem.offset0,0x4
	.type		.nv.reservedSmem.cap,@object
	.size		.nv.reservedSmem.cap,0x4
